	.headerflags	@"EF_CUDA_TEXMODE_UNIFIED EF_CUDA_64BIT_ADDRESS EF_CUDA_ACCELERATORS EF_CUDA_SM90 EF_CUDA_VIRTUAL_SM(EF_CUDA_SM90)"
	.elftype	@"ET_EXEC"


//--------------------- .nv.info                  --------------------------
	.section	.nv.info,"",@"SHT_CUDA_INFO"
	.align	4


	//----- nvinfo : EIATTR_REGCOUNT
	.align		4
        /*0000*/ 	.byte	0x04, 0x2f
        /*0002*/ 	.short	(.L_3 - .L_2)
	.align		4
.L_2:
        /*0004*/ 	.word	index@(triton_poi_fused__native_batch_norm_legit_no_training_add_native_batch_norm_backward_relu_19)
        /*0008*/ 	.word	0x00000022


	//----- nvinfo : EIATTR_MIN_STACK_SIZE
	.align		4
.L_3:
        /*000c*/ 	.byte	0x04, 0x12
        /*000e*/ 	.short	(.L_5 - .L_4)
	.align		4
.L_4:
        /*0010*/ 	.word	index@(triton_poi_fused__native_batch_norm_legit_no_training_add_native_batch_norm_backward_relu_19)
        /*0014*/ 	.word	0x00000000


	//----- nvinfo : EIATTR_FRAME_SIZE
	.align		4
.L_5:
        /*0018*/ 	.byte	0x04, 0x11
        /*001a*/ 	.short	(.L_7 - .L_6)
	.align		4
.L_6:
        /*001c*/ 	.word	index@(triton_poi_fused__native_batch_norm_legit_no_training_add_native_batch_norm_backward_relu_19)
        /*0020*/ 	.word	0x00000000


	//----- nvinfo : EIATTR_MIN_STACK_SIZE
	.align		4
.L_7:
        /*0024*/ 	.byte	0x04, 0x12
        /*0026*/ 	.short	(.L_9 - .L_8)
	.align		4
.L_8:
        /*0028*/ 	.word	index@(triton_poi_fused__native_batch_norm_legit_no_training_add_native_batch_norm_backward_relu_19)
        /*002c*/ 	.word	0x00000000
.L_9:


//--------------------- .nv.info.triton_poi_fused__native_batch_norm_legit_no_training_add_native_batch_norm_backward_relu_19 --------------------------
	.section	.nv.info.triton_poi_fused__native_batch_norm_legit_no_training_add_native_batch_norm_backward_relu_19,"",@"SHT_CUDA_INFO"
	.sectionflags	@""
	.align	4


	//----- nvinfo : EIATTR_CUDA_API_VERSION
	.align		4
        /*0000*/ 	.byte	0x04, 0x37
        /*0002*/ 	.short	(.L_11 - .L_10)
.L_10:
        /*0004*/ 	.word	0x0000007c


	//----- nvinfo : EIATTR_KPARAM_INFO
	.align		4
.L_11:
        /*0008*/ 	.byte	0x04, 0x17
        /*000a*/ 	.short	(.L_13 - .L_12)
.L_12:
        /*000c*/ 	.word	0x00000000
        /*0010*/ 	.short	0x000a
        /*0012*/ 	.short	0x0050
        /*0014*/ 	.byte	0x00, 0xf0, 0x11, 0x00


	//----- nvinfo : EIATTR_KPARAM_INFO
	.align		4
.L_13:
        /*0018*/ 	.byte	0x04, 0x17
        /*001a*/ 	.short	(.L_15 - .L_14)
.L_14:
        /*001c*/ 	.word	0x00000000
        /*0020*/ 	.short	0x0009
        /*0022*/ 	.short	0x0048
        /*0024*/ 	.byte	0x00, 0xf4, 0x21, 0x00


	//----- nvinfo : EIATTR_KPARAM_INFO
	.align		4
.L_15:
        /*0028*/ 	.byte	0x04, 0x17
        /*002a*/ 	.short	(.L_17 - .L_16)
.L_16:
        /*002c*/ 	.word	0x00000000
        /*0030*/ 	.short	0x0008
        /*0032*/ 	.short	0x0040
        /*0034*/ 	.byte	0x00, 0xf4, 0x21, 0x00


	//----- nvinfo : EIATTR_KPARAM_INFO
	.align		4
.L_17:
        /*0038*/ 	.byte	0x04, 0x17
        /*003a*/ 	.short	(.L_19 - .L_18)
.L_18:
        /*003c*/ 	.word	0x00000000
        /*0040*/ 	.short	0x0007
        /*0042*/ 	.short	0x0038
        /*0044*/ 	.byte	0x00, 0xf4, 0x21, 0x00


	//----- nvinfo : EIATTR_KPARAM_INFO
	.align		4
.L_19:
        /*0048*/ 	.byte	0x04, 0x17
        /*004a*/ 	.short	(.L_21 - .L_20)
.L_20:
        /*004c*/ 	.word	0x00000000
        /*0050*/ 	.short	0x0006
        /*0052*/ 	.short	0x0030
        /*0054*/ 	.byte	0x00, 0xf4, 0x21, 0x00


	//----- nvinfo : EIATTR_KPARAM_INFO
	.align		4
.L_21:
        /*0058*/ 	.byte	0x04, 0x17
        /*005a*/ 	.short	(.L_23 - .L_22)
.L_22:
        /*005c*/ 	.word	0x00000000
        /*0060*/ 	.short	0x0005
        /*0062*/ 	.short	0x0028
        /*0064*/ 	.byte	0x00, 0xf4, 0x21, 0x00


	//----- nvinfo : EIATTR_KPARAM_INFO
	.align		4
.L_23:
        /*0068*/ 	.byte	0x04, 0x17
        /*006a*/ 	.short	(.L_25 - .L_24)
.L_24:
        /*006c*/ 	.word	0x00000000
        /*0070*/ 	.short	0x0004
        /*0072*/ 	.short	0x0020
        /*0074*/ 	.byte	0x00, 0xf4, 0x21, 0x00


	//----- nvinfo : EIATTR_KPARAM_INFO
	.align		4
.L_25:
        /*0078*/ 	.byte	0x04, 0x17
        /*007a*/ 	.short	(.L_27 - .L_26)
.L_26:
        /*007c*/ 	.word	0x00000000
        /*0080*/ 	.short	0x0003
        /*0082*/ 	.short	0x0018
        /*0084*/ 	.byte	0x00, 0xf4, 0x21, 0x00


	//----- nvinfo : EIATTR_KPARAM_INFO
	.align		4
.L_27:
        /*0088*/ 	.byte	0x04, 0x17
        /*008a*/ 	.short	(.L_29 - .L_28)
.L_28:
        /*008c*/ 	.word	0x00000000
        /*0090*/ 	.short	0x0002
        /*0092*/ 	.short	0x0010
        /*0094*/ 	.byte	0x00, 0xf4, 0x21, 0x00


	//----- nvinfo : EIATTR_KPARAM_INFO
	.align		4
.L_29:
        /*0098*/ 	.byte	0x04, 0x17
        /*009a*/ 	.short	(.L_31 - .L_30)
.L_30:
        /*009c*/ 	.word	0x00000000
        /*00a0*/ 	.short	0x0001
        /*00a2*/ 	.short	0x0008
        /*00a4*/ 	.byte	0x00, 0xf4, 0x21, 0x00


	//----- nvinfo : EIATTR_KPARAM_INFO
	.align		4
.L_31:
        /*00a8*/ 	.byte	0x04, 0x17
        /*00aa*/ 	.short	(.L_33 - .L_32)
.L_32:
        /*00ac*/ 	.word	0x00000000
        /*00b0*/ 	.short	0x0000
        /*00b2*/ 	.short	0x0000
        /*00b4*/ 	.byte	0x00, 0xf4, 0x21, 0x00


	//----- nvinfo : EIATTR_SPARSE_MMA_MASK
	.align		4
.L_33:
        /*00b8*/ 	.byte	0x03, 0x50
        /*00ba*/ 	.short	0x0000


	//----- nvinfo : EIATTR_MAXREG_COUNT
	.align		4
        /*00bc*/ 	.byte	0x03, 0x1b
        /*00be*/ 	.short	0x00ff


	//----- nvinfo : EIATTR_EXIT_INSTR_OFFSETS
	.align		4
        /*00c0*/ 	.byte	0x04, 0x1c
        /*00c2*/ 	.short	(.L_35 - .L_34)


	//   ....[0]....
.L_34:
        /*00c4*/ 	.word	0x00000990


	//----- nvinfo : EIATTR_REQNTID
	.align		4
.L_35:
        /*00c8*/ 	.byte	0x04, 0x10
        /*00ca*/ 	.short	(.L_37 - .L_36)
.L_36:
        /*00cc*/ 	.word	0x00000080
        /*00d0*/ 	.word	0x00000001
        /*00d4*/ 	.word	0x00000001


	//----- nvinfo : EIATTR_CBANK_PARAM_SIZE
	.align		4
.L_37:
        /*00d8*/ 	.byte	0x03, 0x19
        /*00da*/ 	.short	0x0054


	//----- nvinfo : EIATTR_PARAM_CBANK
	.align		4
        /*00dc*/ 	.byte	0x04, 0x0a
        /*00de*/ 	.short	(.L_39 - .L_38)
	.align		4
.L_38:
        /*00e0*/ 	.word	index@(.nv.constant0.triton_poi_fused__native_batch_norm_legit_no_training_add_native_batch_norm_backward_relu_19)
        /*00e4*/ 	.short	0x0210
        /*00e6*/ 	.short	0x0054


	//----- nvinfo : EIATTR_SW_WAR
	.align		4
.L_39:
        /*00e8*/ 	.byte	0x04, 0x36
        /*00ea*/ 	.short	(.L_41 - .L_40)
.L_40:
        /*00ec*/ 	.word	0x00000008
.L_41:


//--------------------- .nv.callgraph             --------------------------
	.section	.nv.callgraph,"",@"SHT_CUDA_CALLGRAPH"
	.align	4
	.sectionentsize	8
	.align		4
        /*0000*/ 	.word	0x00000000
	.align		4
        /*0004*/ 	.word	0xffffffff
	.align		4
        /*0008*/ 	.word	0x00000000
	.align		4
        /*000c*/ 	.word	0xfffffffe
	.align		4
        /*0010*/ 	.word	0x00000000
	.align		4
        /*0014*/ 	.word	0xfffffffd
	.align		4
        /*0018*/ 	.word	0x00000000
	.align		4
        /*001c*/ 	.word	0xfffffffc


//--------------------- .nv.constant4             --------------------------
	.section	.nv.constant4,"a",@progbits
	.align	8
	.align		8
.nv.constant4:
        /*0000*/ 	.dword	_$_str
	.align		8
        /*0008*/ 	.dword	_$_str_$_2


//--------------------- .text.triton_poi_fused__native_batch_norm_legit_no_training_add_native_batch_norm_backward_relu_19 --------------------------
	.section	.text.triton_poi_fused__native_batch_norm_legit_no_training_add_native_batch_norm_backward_relu_19,"ax",@progbits
	.align	128
        .global         triton_poi_fused__native_batch_norm_legit_no_training_add_native_batch_norm_backward_relu_19
        .type           triton_poi_fused__native_batch_norm_legit_no_training_add_native_batch_norm_backward_relu_19,@function
        .size           triton_poi_fused__native_batch_norm_legit_no_training_add_native_batch_norm_backward_relu_19,(.L_x_1 - triton_poi_fused__native_batch_norm_legit_no_training_add_native_batch_norm_backward_relu_19)
        .other          triton_poi_fused__native_batch_norm_legit_no_training_add_native_batch_norm_backward_relu_19,@"STO_CUDA_ENTRY STV_DEFAULT"
triton_poi_fused__native_batch_norm_legit_no_training_add_native_batch_norm_backward_relu_19:
.text.triton_poi_fused__native_batch_norm_legit_no_training_add_native_batch_norm_backward_relu_19:
[----:B------:R-:W-:Y:S01]  /*0000*/  LDC R1, c[0x0][0x28] ;  /* 0x00000a00ff017b82 */ /* 0x000fe20000000800 */
[----:B------:R-:W1:Y:S07]  /*0010*/  S2R R0, SR_TID.X ;  /* 0x0000000000007919 */ /* 0x000e6e0000002100 */
[----:B------:R-:W2:Y:S01]  /*0020*/  LDC.64 R4, c[0x0][0x238] ;  /* 0x00008e00ff047b82 */ /* 0x000ea20000000a00 */
[----:B------:R-:W-:Y:S01]  /*0030*/  ULDC.64 UR4, c[0x0][0x208] ;  /* 0x0000820000047ab9 */ /* 0x000fe20000000a00 */
[----:B------:R-:W3:Y:S06]  /*0040*/  S2R R3, SR_CTAID.X ;  /* 0x0000000000037919 */ /* 0x000eec0000002500 */
[----:B------:R-:W4:Y:S08]  /*0050*/  LDC.64 R8, c[0x0][0x210] ;  /* 0x00008400ff087b82 */ /* 0x000f300000000a00 */
[----:B------:R-:W5:Y:S01]  /*0060*/  LDC.64 R20, c[0x0][0x218] ;  /* 0x00008600ff147b82 */ /* 0x000f620000000a00 */
[----:B------:R-:W-:-:S07]  /*0070*/  HFMA2.MMA R22, -RZ, RZ, 1.625, 0 ;  /* 0x3e800000ff167435 */ /* 0x000fce00000001ff */
[----:B------:R-:W5:Y:S01]  /*0080*/  LDC.64 R28, c[0x0][0x220] ;  /* 0x00008800ff1c7b82 */ /* 0x000f620000000a00 */
[----:B-1----:R-:W-:Y:S02]  /*0090*/  SHF.L.U32 R0, R0, 0x2, RZ ;  /* 0x0000000200007819 */ /* 0x002fe400000006ff */
[----:B---3--:R-:W-:Y:S02]  /*00a0*/  SHF.R.S32.HI R2, RZ, 0x15, R3 ;  /* 0x00000015ff027819 */ /* 0x008fe40000011403 */
[----:B------:R-:W-:Y:S02]  /*00b0*/  LOP3.LUT R0, R0, 0x1fc, RZ, 0xc0, !PT ;  /* 0x000001fc00007812 */ /* 0x000fe400078ec0ff */
[----:B------:R-:W-:Y:S02]  /*00c0*/  SGXT R2, R2, 0x1 ;  /* 0x000000010202781a */ /* 0x000fe40000000200 */
[----:B------:R-:W-:-:S04]  /*00d0*/  LEA R3, R3, R0, 0xa ;  /* 0x0000000003037211 */ /* 0x000fc800078e50ff */
[----:B------:R-:W-:-:S04]  /*00e0*/  LEA.HI R2, R2, R3, RZ, 0x6 ;  /* 0x0000000302027211 */ /* 0x000fc800078f30ff */
[----:B------:R-:W-:-:S04]  /*00f0*/  LOP3.LUT R2, R2, 0xffffffc0, RZ, 0xc0, !PT ;  /* 0xffffffc002027812 */ /* 0x000fc800078ec0ff */
[----:B------:R-:W-:-:S05]  /*0100*/  IADD3 R26, R3, -R2, RZ ;  /* 0x80000002031a7210 */ /* 0x000fca0007ffe0ff */
[----:B--2---:R-:W-:-:S06]  /*0110*/  IMAD.WIDE R4, R26, 0x4, R4 ;  /* 0x000000041a047825 */ /* 0x004fcc00078e0204 */
[----:B------:R-:W2:Y:S01]  /*0120*/  LDG.E.EL.128 R4, desc[UR4][R4.64] ;  /* 0x0000000404047981 */ /* 0x000ea2000c2e1d00 */
[----:B----4-:R-:W-:-:S04]  /*0130*/  IMAD.WIDE R8, R3, 0x4, R8 ;  /* 0x0000000403087825 */ /* 0x010fc800078e0208 */
[C---:B-----5:R-:W-:Y:S01]  /*0140*/  IMAD.WIDE R20, R3.reuse, 0x4, R20 ;  /* 0x0000000403147825 */ /* 0x060fe200078e0214 */
[----:B------:R-:W3:Y:S04]  /*0150*/  LDG.E.128 R16, desc[UR4][R8.64] ;  /* 0x0000000408107981 */ /* 0x000ee8000c1e1d00 */
[----:B------:R-:W3:Y:S01]  /*0160*/  LDG.E.128 R12, desc[UR4][R20.64] ;  /* 0x00000004140c7981 */ /* 0x000ee2000c1e1d00 */
[----:B0-----:R-:W-:-:S04]  /*0170*/  IMAD.WIDE R28, R3, 0x4, R28 ;  /* 0x00000004031c7825 */ /* 0x001fc800078e021c */
[----:B--2---:R-:W-:Y:S01]  /*0180*/  FADD R2, R5, 9.9999997473787516356e-06 ;  /* 0x3727c5ac05027421 */ /* 0x004fe20000000000 */
[----:B------:R-:W-:Y:S01]  /*0190*/  FADD R0, R4, 9.9999997473787516356e-06 ;  /* 0x3727c5ac04007421 */ /* 0x000fe20000000000 */
[----:B------:R-:W-:Y:S01]  /*01a0*/  FADD R6, R6, 9.9999997473787516356e-06 ;  /* 0x3727c5ac06067421 */ /* 0x000fe20000000000 */
[----:B------:R-:W-:Y:S02]  /*01b0*/  FADD R7, R7, 9.9999997473787516356e-06 ;  /* 0x3727c5ac07077421 */ /* 0x000fe40000000000 */
[----:B------:R-:W0:Y:S08]  /*01c0*/  MUFU.SQRT R10, R0 ;  /* 0x00000000000a7308 */ /* 0x000e300000002000 */
[----:B------:R-:W1:Y:S01]  /*01d0*/  MUFU.SQRT R2, R2 ;  /* 0x0000000200027308 */ /* 0x000e620000002000 */
[----:B0-----:R-:W-:-:S07]  /*01e0*/  FSETP.GT.AND P5, PT, R10, 8.50705917302346158658e+37, PT ;  /* 0x7e8000000a00780b */ /* 0x001fce0003fa4000 */
[----:B------:R-:W0:Y:S01]  /*01f0*/  MUFU.SQRT R23, R6 ;  /* 0x0000000600177308 */ /* 0x000e220000002000 */
[----:B------:R-:W-:Y:S02]  /*0200*/  FSETP.GEU.AND P6, PT, R10, 1.175494350822287508e-38, PT ;  /* 0x008000000a00780b */ /* 0x000fe40003fce000 */
[----:B------:R-:W-:Y:S02]  /*0210*/  FSEL R5, R22, 1, P5 ;  /* 0x3f80000016057808 */ /* 0x000fe40002800000 */
[----:B-1----:R-:W-:-:S03]  /*0220*/  FSETP.GT.AND P4, PT, R2, 8.50705917302346158658e+37, PT ;  /* 0x7e8000000200780b */ /* 0x002fc60003f84000 */
[----:B------:R-:W1:Y:S01]  /*0230*/  MUFU.SQRT R27, R7 ;  /* 0x00000007001b7308 */ /* 0x000e620000002000 */
[----:B------:R-:W-:Y:S01]  /*0240*/  FSETP.GEU.AND P3, PT, R2, 1.175494350822287508e-38, PT ;  /* 0x008000000200780b */ /* 0x000fe20003f6e000 */
[----:B------:R-:W-:-:S04]  /*0250*/  @P5 FMUL R10, R10, 0.25 ;  /* 0x3e8000000a0a5820 */ /* 0x000fc80000400000 */
[----:B------:R-:W-:Y:S01]  /*0260*/  @!P6 FMUL R5, R5, 16777216 ;  /* 0x4b8000000505e820 */ /* 0x000fe20000400000 */
[C---:B0-----:R-:W-:Y:S01]  /*0270*/  FSETP.GT.AND P2, PT, R23.reuse, 8.50705917302346158658e+37, PT ;  /* 0x7e8000001700780b */ /* 0x041fe20003f44000 */
[----:B------:R-:W-:Y:S01]  /*0280*/  @!P6 FMUL R10, R10, 16777216 ;  /* 0x4b8000000a0ae820 */ /* 0x000fe20000400000 */
[----:B------:R-:W-:Y:S01]  /*0290*/  FSETP.GEU.AND P0, PT, R23, 1.175494350822287508e-38, PT ;  /* 0x008000001700780b */ /* 0x000fe20003f0e000 */
[----:B------:R-:W-:Y:S02]  /*02a0*/  @P4 FMUL R2, R2, 0.25 ;  /* 0x3e80000002024820 */ /* 0x000fe40000400000 */
[----:B------:R0:W2:Y:S01]  /*02b0*/  MUFU.RCP R0, R10 ;  /* 0x0000000a00007308 */ /* 0x0000a20000001000 */
[----:B------:R-:W-:Y:S01]  /*02c0*/  FSEL R31, R22, 1, P4 ;  /* 0x3f800000161f7808 */ /* 0x000fe20002000000 */
[----:B------:R-:W-:Y:S01]  /*02d0*/  @!P3 FMUL R2, R2, 16777216 ;  /* 0x4b8000000202b820 */ /* 0x000fe20000400000 */
[C---:B-1----:R-:W-:Y:S02]  /*02e0*/  FSETP.GT.AND P1, PT, R27.reuse, 8.50705917302346158658e+37, PT ;  /* 0x7e8000001b00780b */ /* 0x042fe40003f24000 */
[----:B------:R-:W-:-:S03]  /*02f0*/  FSETP.GEU.AND P5, PT, R27, 1.175494350822287508e-38, PT ;  /* 0x008000001b00780b */ /* 0x000fc60003fae000 */
[----:B------:R-:W-:Y:S01]  /*0300*/  @P2 FMUL R23, R23, 0.25 ;  /* 0x3e80000017172820 */ /* 0x000fe20000400000 */
[----:B------:R-:W1:Y:S01]  /*0310*/  MUFU.RCP R2, R2 ;  /* 0x0000000200027308 */ /* 0x000e620000001000 */
[----:B------:R-:W-:Y:S02]  /*0320*/  @!P3 FMUL R31, R31, 16777216 ;  /* 0x4b8000001f1fb820 */ /* 0x000fe40000400000 */
[----:B------:R-:W-:Y:S01]  /*0330*/  @!P0 FMUL R23, R23, 16777216 ;  /* 0x4b80000017178820 */ /* 0x000fe20000400000 */
[----:B------:R-:W-:Y:S01]  /*0340*/  FSEL R30, R22, 1, P2 ;  /* 0x3f800000161e7808 */ /* 0x000fe20001000000 */
[----:B0-----:R-:W4:Y:S01]  /*0350*/  LDG.E.128 R8, desc[UR4][R8.64+0x800] ;  /* 0x0008000408087981 */ /* 0x001f22000c1e1d00 */
[----:B--2---:R-:W-:Y:S02]  /*0360*/  FMUL R0, R0, R5 ;  /* 0x0000000500007220 */ /* 0x004fe40000400000 */
[----:B------:R0:W2:Y:S01]  /*0370*/  MUFU.RCP R25, R23 ;  /* 0x0000001700197308 */ /* 0x0000a20000001000 */
[----:B------:R-:W4:Y:S01]  /*0380*/  LDG.E.128 R4, desc[UR4][R20.64+0x800] ;  /* 0x0008000414047981 */ /* 0x000f22000c1e1d00 */
[----:B-1----:R-:W-:Y:S01]  /*0390*/  FMUL R2, R2, R31 ;  /* 0x0000001f02027220 */ /* 0x002fe20000400000 */
[----:B------:R-:W-:-:S02]  /*03a0*/  FSEL R31, R22, 1, P1 ;  /* 0x3f800000161f7808 */ /* 0x000fc40000800000 */
[----:B0-----:R-:W5:Y:S01]  /*03b0*/  LDG.E.128 R20, desc[UR4][R28.64] ;  /* 0x000000041c147981 */ /* 0x001f62000c1e1d00 */
[----:B------:R-:W-:-:S04]  /*03c0*/  @P1 FMUL R27, R27, 0.25 ;  /* 0x3e8000001b1b1820 */ /* 0x000fc80000400000 */
[----:B------:R-:W-:Y:S01]  /*03d0*/  @!P5 FMUL R27, R27, 16777216 ;  /* 0x4b8000001b1bd820 */ /* 0x000fe20000400000 */
[----:B---3--:R-:W-:Y:S01]  /*03e0*/  FADD R19, R19, R15 ;  /* 0x0000000f13137221 */ /* 0x008fe20000000000 */
[----:B------:R-:W-:Y:S01]  /*03f0*/  FADD R18, R18, R14 ;  /* 0x0000000e12127221 */ /* 0x000fe20000000000 */
[----:B------:R-:W-:Y:S01]  /*0400*/  FADD R17, R17, R13 ;  /* 0x0000000d11117221 */ /* 0x000fe20000000000 */
[----:B------:R0:W1:Y:S02]  /*0410*/  MUFU.RCP R24, R27 ;  /* 0x0000001b00187308 */ /* 0x0000640000001000 */
[----:B0-----:R-:W-:Y:S02]  /*0420*/  FADD R27, R16, R12 ;  /* 0x0000000c101b7221 */ /* 0x001fe40000000000 */
[----:B------:R0:W3:Y:S01]  /*0430*/  LDG.E.128 R12, desc[UR4][R28.64+0x800] ;  /* 0x000800041c0c7981 */ /* 0x0000e2000c1e1d00 */
[----:B------:R-:W-:Y:S01]  /*0440*/  @!P0 FMUL R30, R30, 16777216 ;  /* 0x4b8000001e1e8820 */ /* 0x000fe20000400000 */
[----:B------:R-:W-:-:S03]  /*0450*/  @!P5 FMUL R31, R31, 16777216 ;  /* 0x4b8000001f1fd820 */ /* 0x000fc60000400000 */
[----:B--2---:R-:W-:Y:S01]  /*0460*/  FMUL R25, R25, R30 ;  /* 0x0000001e19197220 */ /* 0x004fe20000400000 */
[----:B-1----:R-:W-:Y:S02]  /*0470*/  FMUL R24, R24, R31 ;  /* 0x0000001f18187220 */ /* 0x002fe40000400000 */
[----:B------:R-:W1:Y:S02]  /*0480*/  LDC.64 R30, c[0x0][0x228] ;  /* 0x00008a00ff1e7b82 */ /* 0x000e640000000a00 */
[----:B-1----:R-:W-:-:S04]  /*0490*/  IMAD.WIDE R30, R3, 0x4, R30 ;  /* 0x00000004031e7825 */ /* 0x002fc800078e021e */
[----:B----4-:R-:W-:Y:S01]  /*04a0*/  FADD R16, R11, R7 ;  /* 0x000000070b107221 */ /* 0x010fe20000000000 */
[----:B------:R-:W-:Y:S01]  /*04b0*/  FADD R6, R10, R6 ;  /* 0x000000060a067221 */ /* 0x000fe20000000000 */
[----:B------:R-:W-:Y:S01]  /*04c0*/  FADD R5, R9, R5 ;  /* 0x0000000509057221 */ /* 0x000fe20000000000 */
[----:B------:R-:W-:Y:S02]  /*04d0*/  FADD R4, R8, R4 ;  /* 0x0000000408047221 */ /* 0x000fe40000000000 */
[----:B------:R-:W2:Y:S01]  /*04e0*/  LDG.E.128 R8, desc[UR4][R30.64] ;  /* 0x000000041e087981 */ /* 0x000ea2000c1e1d00 */
[----:B-----5:R-:W-:Y:S01]  /*04f0*/  FADD R22, R22, R18 ;  /* 0x0000001216167221 */ /* 0x020fe20000000000 */
[----:B------:R-:W-:Y:S02]  /*0500*/  FADD R23, R23, R19 ;  /* 0x0000001317177221 */ /* 0x000fe40000000000 */
[----:B------:R-:W1:Y:S01]  /*0510*/  LDC.64 R18, c[0x0][0x230] ;  /* 0x00008c00ff127b82 */ /* 0x000e620000000a00 */
[----:B------:R-:W-:Y:S01]  /*0520*/  FADD R27, R20, R27 ;  /* 0x0000001b141b7221 */ /* 0x000fe20000000000 */
[----:B0-----:R-:W-:Y:S01]  /*0530*/  FADD R28, R21, R17 ;  /* 0x00000011151c7221 */ /* 0x001fe20000000000 */
[----:B---3--:R-:W-:Y:S01]  /*0540*/  FADD R20, R12, R4 ;  /* 0x000000040c147221 */ /* 0x008fe20000000000 */
[----:B------:R-:W-:Y:S01]  /*0550*/  FADD R21, R13, R5 ;  /* 0x000000050d157221 */ /* 0x000fe20000000000 */
[----:B------:R-:W-:Y:S01]  /*0560*/  FADD R14, R14, R6 ;  /* 0x000000060e0e7221 */ /* 0x000fe20000000000 */
[----:B------:R-:W-:Y:S01]  /*0570*/  FADD R15, R15, R16 ;  /* 0x000000100f0f7221 */ /* 0x000fe20000000000 */
[----:B------:R0:W3:Y:S01]  /*0580*/  LDG.E.128 R4, desc[UR4][R30.64+0x800] ;  /* 0x000800041e047981 */ /* 0x0000e2000c1e1d00 */
[----:B------:R-:W4:Y:S01]  /*0590*/  LDC.64 R12, c[0x0][0x240] ;  /* 0x00009000ff0c7b82 */ /* 0x000f220000000a00 */
[----:B-1----:R-:W-:-:S06]  /*05a0*/  IMAD.WIDE R18, R26, 0x4, R18 ;  /* 0x000000041a127825 */ /* 0x002fcc00078e0212 */
[----:B------:R-:W5:Y:S01]  /*05b0*/  LDG.E.EL.128 R16, desc[UR4][R18.64] ;  /* 0x0000000412107981 */ /* 0x000f62000c2e1d00 */
[----:B0-----:R-:W0:Y:S01]  /*05c0*/  LDC.64 R30, c[0x0][0x250] ;  /* 0x00009400ff1e7b82 */ /* 0x001e220000000a00 */
[----:B----4-:R-:W-:-:S04]  /*05d0*/  IMAD.WIDE R12, R26, 0x4, R12 ;  /* 0x000000041a0c7825 */ /* 0x010fc800078e020c */
[----:B--2---:R-:W-:Y:S01]  /*05e0*/  FADD R10, R10, R22 ;  /* 0x000000160a0a7221 */ /* 0x004fe20000000000 */
[----:B------:R-:W-:Y:S01]  /*05f0*/  FADD R22, R9, R28 ;  /* 0x0000001c09167221 */ /* 0x000fe20000000000 */
[----:B------:R-:W-:Y:S02]  /*0600*/  FADD R27, R8, R27 ;  /* 0x0000001b081b7221 */ /* 0x000fe40000000000 */
[----:B------:R-:W1:Y:S01]  /*0610*/  LDC.64 R8, c[0x0][0x248] ;  /* 0x00009200ff087b82 */ /* 0x000e620000000a00 */
[----:B------:R-:W-:Y:S01]  /*0620*/  FADD R23, R11, R23 ;  /* 0x000000170b177221 */ /* 0x000fe20000000000 */
[----:B-1----:R-:W-:-:S04]  /*0630*/  IMAD.WIDE R8, R26, 0x4, R8 ;  /* 0x000000041a087825 */ /* 0x002fc800078e0208 */
[----:B---3--:R-:W-:Y:S01]  /*0640*/  FADD R14, R6, R14 ;  /* 0x0000000e060e7221 */ /* 0x008fe20000000000 */
[----:B------:R-:W-:Y:S01]  /*0650*/  FADD R28, R7, R15 ;  /* 0x0000000f071c7221 */ /* 0x000fe20000000000 */
[C---:B-----5:R-:W-:Y:S02]  /*0660*/  FADD R6, -R18.reuse, R10 ;  /* 0x0000000a12067221 */ /* 0x060fe40000000100 */
[----:B------:R-:W-:Y:S01]  /*0670*/  FADD R18, -R18, R14 ;  /* 0x0000000e12127221 */ /* 0x000fe20000000100 */
[----:B------:R-:W2:Y:S04]  /*0680*/  LDG.E.EL.128 R8, desc[UR4][R8.64] ;  /* 0x0000000408087981 */ /* 0x000ea8000c2e1d00 */
[----:B------:R-:W2:Y:S01]  /*0690*/  LDG.E.EL.128 R12, desc[UR4][R12.64] ;  /* 0x000000040c0c7981 */ /* 0x000ea2000c2e1d00 */
[----:B------:R-:W-:Y:S01]  /*06a0*/  FADD R26, R5, R21 ;  /* 0x00000015051a7221 */ /* 0x000fe20000000000 */
[----:B------:R-:W-:Y:S01]  /*06b0*/  FADD R5, R4, R20 ;  /* 0x0000001404057221 */ /* 0x000fe20000000000 */
[C---:B------:R-:W-:Y:S01]  /*06c0*/  FADD R4, -R16.reuse, R27 ;  /* 0x0000001b10047221 */ /* 0x040fe20000000100 */
[C---:B------:R-:W-:Y:S01]  /*06d0*/  FMUL R21, R25.reuse, R6 ;  /* 0x0000000619157220 */ /* 0x040fe20000400000 */
[----:B------:R-:W-:Y:S01]  /*06e0*/  FMUL R25, R25, R18 ;  /* 0x0000001219197220 */ /* 0x000fe20000400000 */
[----:B------:R-:W-:Y:S01]  /*06f0*/  FADD R16, -R16, R5 ;  /* 0x0000000510107221 */ /* 0x000fe20000000100 */
[----:B------:R-:W-:Y:S01]  /*0700*/  FADD R7, -R19, R23 ;  /* 0x0000001713077221 */ /* 0x000fe20000000100 */
[----:B------:R-:W-:Y:S01]  /*0710*/  FADD R5, -R17, R22 ;  /* 0x0000001611057221 */ /* 0x000fe20000000100 */
[----:B------:R-:W-:Y:S01]  /*0720*/  FADD R19, -R19, R28 ;  /* 0x0000001c13137221 */ /* 0x000fe20000000100 */
[----:B------:R-:W1:Y:S01]  /*0730*/  LDC.64 R22, c[0x0][0x258] ;  /* 0x00009600ff167b82 */ /* 0x000e620000000a00 */
[----:B------:R-:W-:Y:S01]  /*0740*/  FADD R17, -R17, R26 ;  /* 0x0000001a11117221 */ /* 0x000fe20000000100 */
[----:B------:R-:W-:-:S03]  /*0750*/  FMUL R20, R2, R5 ;  /* 0x0000000502147220 */ /* 0x000fc60000400000 */
[----:B------:R-:W-:Y:S01]  /*0760*/  FMUL R2, R2, R17 ;  /* 0x0000001102027220 */ /* 0x000fe20000400000 */
[----:B0-----:R-:W-:-:S04]  /*0770*/  IMAD.WIDE R30, R3, 0x4, R30 ;  /* 0x00000004031e7825 */ /* 0x001fc800078e021e */
[----:B-1----:R-:W-:-:S04]  /*0780*/  IMAD.WIDE R22, R3, 0x4, R22 ;  /* 0x0000000403167825 */ /* 0x002fc800078e0216 */
[C-C-:B--2---:R-:W-:Y:S01]  /*0790*/  FFMA R21, R14.reuse, R21, R10.reuse ;  /* 0x000000150e157223 */ /* 0x144fe2000000000a */
[----:B------:R-:W-:Y:S01]  /*07a0*/  FFMA R10, R14, R25, R10 ;  /* 0x000000190e0a7223 */ /* 0x000fe2000000000a */
[C---:B------:R-:W-:Y:S01]  /*07b0*/  FMUL R14, R24.reuse, R7 ;  /* 0x00000007180e7220 */ /* 0x040fe20000400000 */
[----:B------:R-:W-:Y:S01]  /*07c0*/  FMUL R24, R24, R19 ;  /* 0x0000001318187220 */ /* 0x000fe20000400000 */
[C---:B------:R-:W-:Y:S02]  /*07d0*/  FMUL R25, R0.reuse, R4 ;  /* 0x0000000400197220 */ /* 0x040fe40000400000 */
[C-C-:B------:R-:W-:Y:S01]  /*07e0*/  FFMA R14, R15.reuse, R14, R11.reuse ;  /* 0x0000000e0f0e7223 */ /* 0x140fe2000000000b */
[----:B------:R-:W-:Y:S01]  /*07f0*/  FFMA R11, R15, R24, R11 ;  /* 0x000000180f0b7223 */ /* 0x000fe2000000000b */
[----:B------:R-:W-:Y:S01]  /*0800*/  FMUL R15, R0, R16 ;  /* 0x00000010000f7220 */ /* 0x000fe20000400000 */
[C-C-:B------:R-:W-:Y:S01]  /*0810*/  FFMA R0, R13.reuse, R20, R9.reuse ;  /* 0x000000140d007223 */ /* 0x140fe20000000009 */
[----:B------:R-:W-:Y:S01]  /*0820*/  FFMA R9, R13, R2, R9 ;  /* 0x000000020d097223 */ /* 0x000fe20000000009 */
[C-C-:B------:R-:W-:Y:S01]  /*0830*/  FFMA R2, R12.reuse, R25, R8.reuse ;  /* 0x000000190c027223 */ /* 0x140fe20000000008 */
[----:B------:R-:W-:Y:S01]  /*0840*/  FFMA R8, R12, R15, R8 ;  /* 0x0000000f0c087223 */ /* 0x000fe20000000008 */
[----:B------:R-:W-:-:S02]  /*0850*/  FSETP.GEU.AND P6, PT, R11, RZ, PT ;  /* 0x000000ff0b00720b */ /* 0x000fc40003fce000 */
[----:B------:R-:W-:Y:S02]  /*0860*/  FSETP.GEU.AND P3, PT, R14, RZ, PT ;  /* 0x000000ff0e00720b */ /* 0x000fe40003f6e000 */
[----:B------:R-:W-:Y:S02]  /*0870*/  SEL R11, R11, RZ, P6 ;  /* 0x000000ff0b0b7207 */ /* 0x000fe40003000000 */
[----:B------:R-:W-:Y:S02]  /*0880*/  FSETP.GEU.AND P5, PT, R10, RZ, PT ;  /* 0x000000ff0a00720b */ /* 0x000fe40003fae000 */
[----:B------:R-:W-:Y:S02]  /*0890*/  FSETP.GEU.AND P4, PT, R9, RZ, PT ;  /* 0x000000ff0900720b */ /* 0x000fe40003f8e000 */
[----:B------:R-:W-:Y:S02]  /*08a0*/  FSETP.GEU.AND P0, PT, R8, RZ, PT ;  /* 0x000000ff0800720b */ /* 0x000fe40003f0e000 */
[----:B------:R-:W-:-:S02]  /*08b0*/  FSETP.GEU.AND P2, PT, R21, RZ, PT ;  /* 0x000000ff1500720b */ /* 0x000fc40003f4e000 */
[----:B------:R-:W-:Y:S02]  /*08c0*/  FSETP.GEU.AND P1, PT, R0, RZ, PT ;  /* 0x000000ff0000720b */ /* 0x000fe40003f2e000 */
[----:B------:R-:W-:Y:S02]  /*08d0*/  FSETP.GEU.AND P6, PT, R2, RZ, PT ;  /* 0x000000ff0200720b */ /* 0x000fe40003fce000 */
[----:B------:R-:W-:Y:S02]  /*08e0*/  SEL R15, R14, RZ, P3 ;  /* 0x000000ff0e0f7207 */ /* 0x000fe40001800000 */
[----:B------:R-:W-:Y:S02]  /*08f0*/  SEL R10, R10, RZ, P5 ;  /* 0x000000ff0a0a7207 */ /* 0x000fe40002800000 */
[----:B------:R-:W-:Y:S02]  /*0900*/  SEL R9, R9, RZ, P4 ;  /* 0x000000ff09097207 */ /* 0x000fe40002000000 */
[----:B------:R-:W-:-:S02]  /*0910*/  SEL R14, R21, RZ, P2 ;  /* 0x000000ff150e7207 */ /* 0x000fc40001000000 */
[----:B------:R-:W-:Y:S02]  /*0920*/  SEL R13, R0, RZ, P1 ;  /* 0x000000ff000d7207 */ /* 0x000fe40000800000 */
[----:B------:R-:W-:Y:S02]  /*0930*/  SEL R12, R2, RZ, P6 ;  /* 0x000000ff020c7207 */ /* 0x000fe40003000000 */
[----:B------:R-:W-:-:S03]  /*0940*/  SEL R8, R8, RZ, P0 ;  /* 0x000000ff08087207 */ /* 0x000fc60000000000 */
[----:B------:R-:W-:Y:S04]  /*0950*/  STG.E.128 desc[UR4][R30.64], R12 ;  /* 0x0000000c1e007986 */ /* 0x000fe8000c101d04 */
[----:B------:R-:W-:Y:S04]  /*0960*/  STG.E.128 desc[UR4][R30.64+0x800], R8 ;  /* 0x000800081e007986 */ /* 0x000fe8000c101d04 */
[----:B------:R-:W-:Y:S04]  /*0970*/  STG.E.128 desc[UR4][R22.64], R4 ;  /* 0x0000000416007986 */ /* 0x000fe8000c101d04 */
[----:B------:R-:W-:Y:S01]  /*0980*/  STG.E.128 desc[UR4][R22.64+0x800], R16 ;  /* 0x0008001016007986 */ /* 0x000fe2000c101d04 */
[----:B------:R-:W-:Y:S05]  /*0990*/  EXIT ;  /* 0x000000000000794d */ /* 0x000fea0003800000 */
.L_x_0:
[----:B------:R-:W-:-:S00]  /*09a0*/  BRA `(.L_x_0) ;  /* 0xfffffffc00fc7947 */ /* 0x000fc0000383ffff */
[----:B------:R-:W-:-:S00]  /*09b0*/  NOP ;  /* 0x0000000000007918 */ /* 0x000fc00000000000 */
        /* <DEDUP_REMOVED lines=12> */
.L_x_1:


//--------------------- .nv.global.init           --------------------------
	.section	.nv.global.init,"aw",@progbits
.nv.global.init:
	.type		_$_str,@object
	.size		_$_str,(_$_str_$_2 - _$_str)
_$_str:
        /*0000*/ 	.byte	0x5f, 0x5f, 0x43, 0x55, 0x44, 0x41, 0x5f, 0x46, 0x54, 0x5a, 0x00
	.type		_$_str_$_2,@object
	.size		_$_str_$_2,(.L_1 - _$_str_$_2)
_$_str_$_2:
        /*000b*/ 	.byte	0x5f, 0x5f, 0x43, 0x55, 0x44, 0x41, 0x5f, 0x50, 0x52, 0x45, 0x43, 0x5f, 0x53, 0x51, 0x52, 0x54
        /*001b*/ 	.byte	0x00
.L_1:


//--------------------- .nv.constant0.triton_poi_fused__native_batch_norm_legit_no_training_add_native_batch_norm_backward_relu_19 --------------------------
	.section	.nv.constant0.triton_poi_fused__native_batch_norm_legit_no_training_add_native_batch_norm_backward_relu_19,"a",@progbits
	.sectionflags	@""
	.align	4
.nv.constant0.triton_poi_fused__native_batch_norm_legit_no_training_add_native_batch_norm_backward_relu_19:
	.zero		612
